//
// Generated by NVIDIA NVVM Compiler
//
// Compiler Build ID: CL-36424714
// Cuda compilation tools, release 13.0, V13.0.88
// Based on NVVM 20.0.0
//

.version 9.0
.target sm_100
.address_size 64

	// .globl	default_function_kernel

.visible .entry default_function_kernel(
	.param .u64 .ptr .align 1 default_function_kernel_param_0,
	.param .u64 .ptr .align 1 default_function_kernel_param_1
)
.maxntid 32
{
	.reg .pred 	%p<2>;
	.reg .b32 	%r<8>;
	.reg .b32 	%f<2>;
	.reg .b64 	%rd<8>;

	ld.param.u64 	%rd1, [default_function_kernel_param_0];
	ld.param.u64 	%rd2, [default_function_kernel_param_1];
	mov.u32 	%r1, %ctaid.x;
	shl.b32 	%r3, %r1, 4;
	mov.u32 	%r2, %tid.x;
	shr.u32 	%r4, %r2, 1;
	or.b32  	%r5, %r3, %r4;
	setp.gt.u32 	%p1, %r5, 1104;
	@%p1 bra 	$L__BB0_2;
	cvta.to.global.u64 	%rd3, %rd1;
	cvta.to.global.u64 	%rd4, %rd2;
	shl.b32 	%r6, %r1, 5;
	or.b32  	%r7, %r6, %r2;
	mul.wide.u32 	%rd5, %r7, 4;
	add.s64 	%rd6, %rd3, %rd5;
	ld.global.nc.f32 	%f1, [%rd6];
	add.s64 	%rd7, %rd4, %rd5;
	st.global.f32 	[%rd7], %f1;
$L__BB0_2:
	ret;

}


// ===== COMPILED SASS (sm_100) =====

	.target	sm_100

	.elftype	@"ET_EXEC"


//--------------------- .note.nv.tkinfo           --------------------------
	.section	.note.nv.tkinfo,"",@"SHT_NOTE"
	.sectionflags	@"SHF_NOTE_NV_TKINFO"
	.tkinfo
        /*0018*/ 	.word	0x00000002
        /*0030*/ 	.string	""
        /*0030*/ 	.string	"ptxas"
        /*0030*/ 	.string	"Cuda compilation tools, release 13.0, V13.0.88"
        /*0030*/ 	.string	"Build cuda_13.0.r13.0/compiler.36424714_0"
        /*0030*/ 	.string	"-arch sm_100 -m 64 "



//--------------------- .note.nv.cuinfo           --------------------------
	.section	.note.nv.cuinfo,"",@"SHT_NOTE"
	.sectionflags	@"SHF_NOTE_NV_CUINFO"
        /*0018*/ 	.short	0x0002
        /*001a*/ 	.short	0x0064
        /*001c*/ 	.short	0x0082
	.zero		2


//--------------------- .nv.info                  --------------------------
	.section	.nv.info,"",@"SHT_CUDA_INFO"
	.align	4


	//----- nvinfo : EIATTR_REGCOUNT
	.align		4
        /*0000*/ 	.byte	0x04, 0x2f
        /*0002*/ 	.short	(.L_1 - .L_0)
	.align		4
.L_0:
        /*0004*/ 	.word	index@(default_function_kernel)
        /*0008*/ 	.word	0x0000000a


	//----- nvinfo : EIATTR_FRAME_SIZE
	.align		4
.L_1:
        /*000c*/ 	.byte	0x04, 0x11
        /*000e*/ 	.short	(.L_3 - .L_2)
	.align		4
.L_2:
        /*0010*/ 	.word	index@(default_function_kernel)
        /*0014*/ 	.word	0x00000000


	//----- nvinfo : EIATTR_MIN_STACK_SIZE
	.align		4
.L_3:
        /*0018*/ 	.byte	0x04, 0x12
        /*001a*/ 	.short	(.L_5 - .L_4)
	.align		4
.L_4:
        /*001c*/ 	.word	index@(default_function_kernel)
        /*0020*/ 	.word	0x00000000
.L_5:


//--------------------- .nv.compat                --------------------------
	.section	.nv.compat,"",@"SHT_CUDA_COMPAT_INFO"
	.align	4
        /*0000*/ 	.byte	0x02, 0x09, 0x00, 0x00, 0x02, 0x02, 0x01, 0x00, 0x02, 0x05, 0x05, 0x00, 0x03, 0x07, 0x01, 0x01
        /*0010*/ 	.byte	0x02, 0x03, 0x00, 0x00, 0x02, 0x06, 0x01, 0x00, 0x04, 0x0b, 0x08, 0x00, 0x09, 0x00, 0x00, 0x00
        /*0020*/ 	.byte	0x00, 0x00, 0x00, 0x00


//--------------------- .nv.info.default_function_kernel --------------------------
	.section	.nv.info.default_function_kernel,"",@"SHT_CUDA_INFO"
	.sectionflags	@""
	.align	4


	//----- nvinfo : EIATTR_CUDA_API_VERSION
	.align		4
        /*0000*/ 	.byte	0x04, 0x37
        /*0002*/ 	.short	(.L_7 - .L_6)
.L_6:
        /*0004*/ 	.word	0x00000082


	//----- nvinfo : EIATTR_KPARAM_INFO
	.align		4
.L_7:
        /*0008*/ 	.byte	0x04, 0x17
        /*000a*/ 	.short	(.L_9 - .L_8)
.L_8:
        /*000c*/ 	.word	0x00000000
        /*0010*/ 	.short	0x0001
        /*0012*/ 	.short	0x0008
        /*0014*/ 	.byte	0x00, 0xf5, 0x21, 0x00


	//----- nvinfo : EIATTR_KPARAM_INFO
	.align		4
.L_9:
        /*0018*/ 	.byte	0x04, 0x17
        /*001a*/ 	.short	(.L_11 - .L_10)
.L_10:
        /*001c*/ 	.word	0x00000000
        /*0020*/ 	.short	0x0000
        /*0022*/ 	.short	0x0000
        /*0024*/ 	.byte	0x00, 0xf5, 0x21, 0x00


	//----- nvinfo : EIATTR_SPARSE_MMA_MASK
	.align		4
.L_11:
        /*0028*/ 	.byte	0x03, 0x50
        /*002a*/ 	.short	0x0000


	//----- nvinfo : EIATTR_MAXREG_COUNT
	.align		4
        /*002c*/ 	.byte	0x03, 0x1b
        /*002e*/ 	.short	0x00ff


	//----- nvinfo : EIATTR_MERCURY_ISA_VERSION
	.align		4
        /*0030*/ 	.byte	0x03, 0x5f
        /*0032*/ 	.short	0x0101


	//----- nvinfo : EIATTR_VRC_CTA_INIT_COUNT
	.align		4
        /*0034*/ 	.byte	0x02, 0x4a
	.zero		1
	.zero		1


	//----- nvinfo : EIATTR_EXIT_INSTR_OFFSETS
	.align		4
        /*0038*/ 	.byte	0x04, 0x1c
        /*003a*/ 	.short	(.L_13 - .L_12)


	//   ....[0]....
.L_12:
        /*003c*/ 	.word	0x00000070


	//   ....[1]....
        /*0040*/ 	.word	0x00000110


	//----- nvinfo : EIATTR_MAX_THREADS
	.align		4
.L_13:
        /*0044*/ 	.byte	0x04, 0x05
        /*0046*/ 	.short	(.L_15 - .L_14)
.L_14:
        /*0048*/ 	.word	0x00000020
        /*004c*/ 	.word	0x00000001
        /*0050*/ 	.word	0x00000001


	//----- nvinfo : EIATTR_CBANK_PARAM_SIZE
	.align		4
.L_15:
        /*0054*/ 	.byte	0x03, 0x19
        /*0056*/ 	.short	0x0010


	//----- nvinfo : EIATTR_PARAM_CBANK
	.align		4
        /*0058*/ 	.byte	0x04, 0x0a
        /*005a*/ 	.short	(.L_17 - .L_16)
	.align		4
.L_16:
        /*005c*/ 	.word	index@(.nv.constant0.default_function_kernel)
        /*0060*/ 	.short	0x0380
        /*0062*/ 	.short	0x0010


	//----- nvinfo : EIATTR_SW_WAR
	.align		4
.L_17:
        /*0064*/ 	.byte	0x04, 0x36
        /*0066*/ 	.short	(.L_19 - .L_18)
.L_18:
        /*0068*/ 	.word	0x00000008
.L_19:


//--------------------- .nv.callgraph             --------------------------
	.section	.nv.callgraph,"",@"SHT_CUDA_CALLGRAPH"
	.align	4
	.sectionentsize	8
	.align		4
        /*0000*/ 	.word	0x00000000
	.align		4
        /*0004*/ 	.word	0xffffffff
	.align		4
        /*0008*/ 	.word	0x00000000
	.align		4
        /*000c*/ 	.word	0xfffffffe
	.align		4
        /*0010*/ 	.word	0x00000000
	.align		4
        /*0014*/ 	.word	0xfffffffd
	.align		4
        /*0018*/ 	.word	0x00000000
	.align		4
        /*001c*/ 	.word	0xfffffffc


//--------------------- .text.default_function_kernel --------------------------
	.section	.text.default_function_kernel,"ax",@progbits
	.align	128
        .global         default_function_kernel
        .type           default_function_kernel,@function
        .size           default_function_kernel,(.L_x_1 - default_function_kernel)
        .other          default_function_kernel,@"STO_CUDA_ENTRY STV_DEFAULT"
default_function_kernel:
.text.default_function_kernel:
[----:B------:R-:W-:Y:S01]  /*0000*/  LDC R1, c[0x0][0x37c] ;  /* 0x0000df00ff017b82 */ /* 0x000fe20000000800 */
[----:B------:R-:W0:Y:S07]  /*0010*/  S2R R7, SR_TID.X ;  /* 0x0000000000077919 */ /* 0x000e2e0000002100 */
[----:B------:R-:W1:Y:S02]  /*0020*/  S2UR UR5, SR_CTAID.X ;  /* 0x00000000000579c3 */ /* 0x000e640000002500 */
[----:B-1----:R-:W-:Y:S01]  /*0030*/  USHF.L.U32 UR4, UR5, 0x4, URZ ;  /* 0x0000000405047899 */ /* 0x002fe200080006ff */
[----:B0-----:R-:W-:-:S05]  /*0040*/  SHF.R.U32.HI R0, RZ, 0x1, R7 ;  /* 0x00000001ff007819 */ /* 0x001fca0000011607 */
[----:B------:R-:W-:-:S04]  /*0050*/  LOP3.LUT R0, R0, UR4, RZ, 0xfc, !PT ;  /* 0x0000000400007c12 */ /* 0x000fc8000f8efcff */
[----:B------:R-:W-:-:S13]  /*0060*/  ISETP.GT.U32.AND P0, PT, R0, 0x450, PT ;  /* 0x000004500000780c */ /* 0x000fda0003f04070 */
[----:B------:R-:W-:Y:S05]  /*0070*/  @P0 EXIT ;  /* 0x000000000000094d */ /* 0x000fea0003800000 */
[----:B------:R-:W0:Y:S01]  /*0080*/  LDC.64 R2, c[0x0][0x380] ;  /* 0x0000e000ff027b82 */ /* 0x000e220000000a00 */
[----:B------:R-:W1:Y:S01]  /*0090*/  LDCU.64 UR6, c[0x0][0x358] ;  /* 0x00006b00ff0677ac */ /* 0x000e620008000a00 */
[----:B------:R-:W-:-:S06]  /*00a0*/  USHF.L.U32 UR4, UR5, 0x5, URZ ;  /* 0x0000000505047899 */ /* 0x000fcc00080006ff */
[----:B------:R-:W2:Y:S01]  /*00b0*/  LDC.64 R4, c[0x0][0x388] ;  /* 0x0000e200ff047b82 */ /* 0x000ea20000000a00 */
[----:B------:R-:W-:-:S05]  /*00c0*/  LOP3.LUT R7, R7, UR4, RZ, 0xfc, !PT ;  /* 0x0000000407077c12 */ /* 0x000fca000f8efcff */
[----:B0-----:R-:W-:-:S06]  /*00d0*/  IMAD.WIDE.U32 R2, R7, 0x4, R2 ;  /* 0x0000000407027825 */ /* 0x001fcc00078e0002 */
[----:B-1----:R-:W3:Y:S01]  /*00e0*/  LDG.E.CONSTANT R3, desc[UR6][R2.64] ;  /* 0x0000000602037981 */ /* 0x002ee2000c1e9900 */
[----:B--2---:R-:W-:-:S05]  /*00f0*/  IMAD.WIDE.U32 R4, R7, 0x4, R4 ;  /* 0x0000000407047825 */ /* 0x004fca00078e0004 */
[----:B---3--:R-:W-:Y:S01]  /*0100*/  STG.E desc[UR6][R4.64], R3 ;  /* 0x0000000304007986 */ /* 0x008fe2000c101906 */
[----:B------:R-:W-:Y:S05]  /*0110*/  EXIT ;  /* 0x000000000000794d */ /* 0x000fea0003800000 */
.L_x_0:
[----:B------:R-:W-:-:S00]  /*0120*/  BRA `(.L_x_0) ;  /* 0xfffffffc00fc7947 */ /* 0x000fc0000383ffff */
[----:B------:R-:W-:-:S00]  /*0130*/  NOP ;  /* 0x0000000000007918 */ /* 0x000fc00000000000 */
        /* <DEDUP_REMOVED lines=12> */
.L_x_1:


//--------------------- .nv.shared.reserved.0     --------------------------
	.section	.nv.shared.reserved.0,"aw",@nobits
	.weak		__nv_reservedSMEM_offset_0_alias
	.size		__nv_reservedSMEM_offset_0_alias, 0, 64
	.other		__nv_reservedSMEM_offset_0_alias,@"STO_CUDA_RESERVED_SHARED STV_DEFAULT"
__nv_reservedSMEM_offset_0_alias:
	.zero		0
	.zero		64


//--------------------- .nv.constant0.default_function_kernel --------------------------
	.section	.nv.constant0.default_function_kernel,"a",@progbits
	.sectionflags	@""
	.align	4
.nv.constant0.default_function_kernel:
	.zero		912


//--------------------- SYMBOLS --------------------------

	.type		.nv.reservedSmem.offset0,@object
	.size		.nv.reservedSmem.offset0,0x4
